	.headerflags	@"EF_CUDA_TEXMODE_UNIFIED EF_CUDA_64BIT_ADDRESS EF_CUDA_ACCELERATORS EF_CUDA_SM90 EF_CUDA_VIRTUAL_SM(EF_CUDA_SM90)"
	.elftype	@"ET_EXEC"


//--------------------- .nv.info                  --------------------------
	.section	.nv.info,"",@"SHT_CUDA_INFO"
	.align	4


	//----- nvinfo : EIATTR_REGCOUNT
	.align		4
        /*0000*/ 	.byte	0x04, 0x2f
        /*0002*/ 	.short	(.L_1 - .L_0)
	.align		4
.L_0:
        /*0004*/ 	.word	index@(triton_poi_fused_cat_13)
        /*0008*/ 	.word	0x0000001c


	//----- nvinfo : EIATTR_MIN_STACK_SIZE
	.align		4
.L_1:
        /*000c*/ 	.byte	0x04, 0x12
        /*000e*/ 	.short	(.L_3 - .L_2)
	.align		4
.L_2:
        /*0010*/ 	.word	index@(triton_poi_fused_cat_13)
        /*0014*/ 	.word	0x00000000


	//----- nvinfo : EIATTR_FRAME_SIZE
	.align		4
.L_3:
        /*0018*/ 	.byte	0x04, 0x11
        /*001a*/ 	.short	(.L_5 - .L_4)
	.align		4
.L_4:
        /*001c*/ 	.word	index@(triton_poi_fused_cat_13)
        /*0020*/ 	.word	0x00000000


	//----- nvinfo : EIATTR_MIN_STACK_SIZE
	.align		4
.L_5:
        /*0024*/ 	.byte	0x04, 0x12
        /*0026*/ 	.short	(.L_7 - .L_6)
	.align		4
.L_6:
        /*0028*/ 	.word	index@(triton_poi_fused_cat_13)
        /*002c*/ 	.word	0x00000000
.L_7:


//--------------------- .nv.info.triton_poi_fused_cat_13 --------------------------
	.section	.nv.info.triton_poi_fused_cat_13,"",@"SHT_CUDA_INFO"
	.sectionflags	@""
	.align	4


	//----- nvinfo : EIATTR_CUDA_API_VERSION
	.align		4
        /*0000*/ 	.byte	0x04, 0x37
        /*0002*/ 	.short	(.L_9 - .L_8)
.L_8:
        /*0004*/ 	.word	0x0000007c


	//----- nvinfo : EIATTR_KPARAM_INFO
	.align		4
.L_9:
        /*0008*/ 	.byte	0x04, 0x17
        /*000a*/ 	.short	(.L_11 - .L_10)
.L_10:
        /*000c*/ 	.word	0x00000000
        /*0010*/ 	.short	0x0003
        /*0012*/ 	.short	0x0014
        /*0014*/ 	.byte	0x00, 0xf0, 0x11, 0x00


	//----- nvinfo : EIATTR_KPARAM_INFO
	.align		4
.L_11:
        /*0018*/ 	.byte	0x04, 0x17
        /*001a*/ 	.short	(.L_13 - .L_12)
.L_12:
        /*001c*/ 	.word	0x00000000
        /*0020*/ 	.short	0x0002
        /*0022*/ 	.short	0x0010
        /*0024*/ 	.byte	0x00, 0xf0, 0x11, 0x00


	//----- nvinfo : EIATTR_KPARAM_INFO
	.align		4
.L_13:
        /*0028*/ 	.byte	0x04, 0x17
        /*002a*/ 	.short	(.L_15 - .L_14)
.L_14:
        /*002c*/ 	.word	0x00000000
        /*0030*/ 	.short	0x0001
        /*0032*/ 	.short	0x0008
        /*0034*/ 	.byte	0x00, 0xf4, 0x21, 0x00


	//----- nvinfo : EIATTR_KPARAM_INFO
	.align		4
.L_15:
        /*0038*/ 	.byte	0x04, 0x17
        /*003a*/ 	.short	(.L_17 - .L_16)
.L_16:
        /*003c*/ 	.word	0x00000000
        /*0040*/ 	.short	0x0000
        /*0042*/ 	.short	0x0000
        /*0044*/ 	.byte	0x00, 0xf4, 0x21, 0x00


	//----- nvinfo : EIATTR_SPARSE_MMA_MASK
	.align		4
.L_17:
        /*0048*/ 	.byte	0x03, 0x50
        /*004a*/ 	.short	0x0000


	//----- nvinfo : EIATTR_MAXREG_COUNT
	.align		4
        /*004c*/ 	.byte	0x03, 0x1b
        /*004e*/ 	.short	0x00ff


	//----- nvinfo : EIATTR_EXIT_INSTR_OFFSETS
	.align		4
        /*0050*/ 	.byte	0x04, 0x1c
        /*0052*/ 	.short	(.L_19 - .L_18)


	//   ....[0]....
.L_18:
        /*0054*/ 	.word	0x000006a0


	//   ....[1]....
        /*0058*/ 	.word	0x000006f0


	//----- nvinfo : EIATTR_REQNTID
	.align		4
.L_19:
        /*005c*/ 	.byte	0x04, 0x10
        /*005e*/ 	.short	(.L_21 - .L_20)
.L_20:
        /*0060*/ 	.word	0x00000080
        /*0064*/ 	.word	0x00000001
        /*0068*/ 	.word	0x00000001


	//----- nvinfo : EIATTR_CBANK_PARAM_SIZE
	.align		4
.L_21:
        /*006c*/ 	.byte	0x03, 0x19
        /*006e*/ 	.short	0x0018


	//----- nvinfo : EIATTR_PARAM_CBANK
	.align		4
        /*0070*/ 	.byte	0x04, 0x0a
        /*0072*/ 	.short	(.L_23 - .L_22)
	.align		4
.L_22:
        /*0074*/ 	.word	index@(.nv.constant0.triton_poi_fused_cat_13)
        /*0078*/ 	.short	0x0210
        /*007a*/ 	.short	0x0018


	//----- nvinfo : EIATTR_SW_WAR
	.align		4
.L_23:
        /*007c*/ 	.byte	0x04, 0x36
        /*007e*/ 	.short	(.L_25 - .L_24)
.L_24:
        /*0080*/ 	.word	0x00000008
.L_25:


//--------------------- .nv.callgraph             --------------------------
	.section	.nv.callgraph,"",@"SHT_CUDA_CALLGRAPH"
	.align	4
	.sectionentsize	8
	.align		4
        /*0000*/ 	.word	0x00000000
	.align		4
        /*0004*/ 	.word	0xffffffff
	.align		4
        /*0008*/ 	.word	0x00000000
	.align		4
        /*000c*/ 	.word	0xfffffffe
	.align		4
        /*0010*/ 	.word	0x00000000
	.align		4
        /*0014*/ 	.word	0xfffffffd
	.align		4
        /*0018*/ 	.word	0x00000000
	.align		4
        /*001c*/ 	.word	0xfffffffc


//--------------------- .text.triton_poi_fused_cat_13 --------------------------
	.section	.text.triton_poi_fused_cat_13,"ax",@progbits
	.sectionflags	@"SHF_BARRIERS=1"
	.align	128
        .global         triton_poi_fused_cat_13
        .type           triton_poi_fused_cat_13,@function
        .size           triton_poi_fused_cat_13,(.L_x_1 - triton_poi_fused_cat_13)
        .other          triton_poi_fused_cat_13,@"STO_CUDA_ENTRY STV_DEFAULT"
triton_poi_fused_cat_13:
.text.triton_poi_fused_cat_13:
[----:B------:R-:W0:Y:S01]  /*0000*/  LDC R1, c[0x0][0x28] ;  /* 0x00000a00ff017b82 */ /* 0x000e220000000800 */
[----:B------:R-:W1:Y:S07]  /*0010*/  S2R R15, SR_TID.X ;  /* 0x00000000000f7919 */ /* 0x000e6e0000002100 */
[----:B------:R-:W2:Y:S01]  /*0020*/  LDC.64 R16, c[0x0][0x210] ;  /* 0x00008400ff107b82 */ /* 0x000ea20000000a00 */
[----:B------:R-:W-:Y:S01]  /*0030*/  CS2R R18, SRZ ;  /* 0x0000000000127805 */ /* 0x000fe2000001ff00 */
[----:B------:R-:W-:Y:S01]  /*0040*/  ULDC.64 UR6, c[0x0][0x208] ;  /* 0x0000820000067ab9 */ /* 0x000fe20000000a00 */
[----:B------:R-:W3:Y:S01]  /*0050*/  S2R R0, SR_CTAID.X ;  /* 0x0000000000007919 */ /* 0x000ee20000002500 */
[----:B------:R-:W4:Y:S01]  /*0060*/  S2R R14, SR_CTAID.Y ;  /* 0x00000000000e7919 */ /* 0x000f220000002600 */
[----:B-1----:R-:W-:Y:S01]  /*0070*/  SHF.R.U32.HI R5, RZ, 0x5, R15 ;  /* 0x00000005ff057819 */ /* 0x002fe2000001160f */
[----:B---3--:R-:W-:-:S03]  /*0080*/  IMAD.SHL.U32 R0, R0, 0x20, RZ ;  /* 0x0000002000007824 */ /* 0x008fc600078e00ff */
[----:B------:R-:W-:Y:S01]  /*0090*/  SGXT.U32 R5, R5, 0x2 ;  /* 0x000000020505781a */ /* 0x000fe20000000000 */
[----:B----4-:R-:W-:Y:S01]  /*00a0*/  IMAD.SHL.U32 R14, R14, 0x20, RZ ;  /* 0x000000200e0e7824 */ /* 0x010fe200078e00ff */
[----:B------:R-:W-:-:S04]  /*00b0*/  LOP3.LUT R3, R0, 0x1f, R15, 0xf8, !PT ;  /* 0x0000001f00037812 */ /* 0x000fc800078ef80f */
[----:B------:R-:W-:Y:S02]  /*00c0*/  LOP3.LUT R2, R14, R5, RZ, 0xfc, !PT ;  /* 0x000000050e027212 */ /* 0x000fe400078efcff */
[----:B------:R-:W-:Y:S02]  /*00d0*/  ISETP.GE.AND P0, PT, R3, 0x121, PT ;  /* 0x000001210300780c */ /* 0x000fe40003f06270 */
[----:B------:R-:W-:Y:S01]  /*00e0*/  LOP3.LUT R4, R14, 0x4, R5, 0xfe, !PT ;  /* 0x000000040e047812 */ /* 0x000fe200078efe05 */
[C---:B------:R-:W-:Y:S01]  /*00f0*/  IMAD R7, R2.reuse, 0x121, R3 ;  /* 0x0000012102077824 */ /* 0x040fe200078e0203 */
[----:B------:R-:W-:Y:S02]  /*0100*/  ISETP.LT.AND P1, PT, R2, 0x600, !P0 ;  /* 0x000006000200780c */ /* 0x000fe40004721270 */
[----:B------:R-:W-:Y:S01]  /*0110*/  ISETP.LT.AND P2, PT, R4, 0x600, !P0 ;  /* 0x000006000400780c */ /* 0x000fe20004741270 */
[----:B------:R-:W-:Y:S01]  /*0120*/  VIADD R3, R7, 0x484 ;  /* 0x0000048407037836 */ /* 0x000fe20000000000 */
[----:B------:R-:W-:-:S02]  /*0130*/  LOP3.LUT R2, R14, 0x8, R5, 0xfe, !PT ;  /* 0x000000080e027812 */ /* 0x000fc400078efe05 */
[----:B------:R-:W-:Y:S02]  /*0140*/  LOP3.LUT R4, R14, 0xc, R5, 0xfe, !PT ;  /* 0x0000000c0e047812 */ /* 0x000fe400078efe05 */
[----:B------:R-:W-:Y:S02]  /*0150*/  LOP3.LUT R6, R14, 0x10, R5, 0xfe, !PT ;  /* 0x000000100e067812 */ /* 0x000fe400078efe05 */
[----:B------:R-:W-:Y:S01]  /*0160*/  ISETP.LT.AND P6, PT, R2, 0x600, !P0 ;  /* 0x000006000200780c */ /* 0x000fe200047c1270 */
[----:B--2---:R-:W-:Y:S01]  /*0170*/  IMAD.WIDE R2, R3, 0x4, R16 ;  /* 0x0000000403027825 */ /* 0x004fe200078e0210 */
[----:B------:R-:W-:Y:S02]  /*0180*/  ISETP.LT.AND P5, PT, R4, 0x600, !P0 ;  /* 0x000006000400780c */ /* 0x000fe400047a1270 */
[----:B------:R-:W-:Y:S02]  /*0190*/  ISETP.LT.AND P4, PT, R6, 0x600, !P0 ;  /* 0x000006000600780c */ /* 0x000fe40004781270 */
[----:B------:R-:W-:Y:S01]  /*01a0*/  LOP3.LUT R4, R14, 0x14, R5, 0xfe, !PT ;  /* 0x000000140e047812 */ /* 0x000fe200078efe05 */
[----:B------:R1:W2:Y:S01]  /*01b0*/  @P2 LDG.E.EL R18, desc[UR6][R2.64] ;  /* 0x0000000602122981 */ /* 0x0002a2000c2e1900 */
[----:B------:R-:W-:-:S02]  /*01c0*/  LOP3.LUT R6, R14, 0x18, R5, 0xfe, !PT ;  /* 0x000000180e067812 */ /* 0x000fc400078efe05 */
[----:B------:R-:W-:Y:S02]  /*01d0*/  LOP3.LUT R5, R14, 0x1c, R5, 0xfe, !PT ;  /* 0x0000001c0e057812 */ /* 0x000fe400078efe05 */
[----:B------:R-:W-:Y:S02]  /*01e0*/  ISETP.LT.AND P3, PT, R4, 0x600, !P0 ;  /* 0x000006000400780c */ /* 0x000fe40004761270 */
[----:B------:R-:W-:Y:S02]  /*01f0*/  ISETP.LT.AND P2, PT, R6, 0x600, !P0 ;  /* 0x000006000600780c */ /* 0x000fe40004741270 */
[----:B------:R-:W-:Y:S01]  /*0200*/  ISETP.LT.AND P0, PT, R5, 0x600, !P0 ;  /* 0x000006000500780c */ /* 0x000fe20004701270 */
[C---:B------:R-:W-:Y:S02]  /*0210*/  VIADD R5, R7.reuse, 0x1694 ;  /* 0x0000169407057836 */ /* 0x040fe40000000000 */
[C---:B------:R-:W-:Y:S02]  /*0220*/  VIADD R13, R7.reuse, 0x908 ;  /* 0x00000908070d7836 */ /* 0x040fe40000000000 */
[----:B------:R-:W-:-:S02]  /*0230*/  VIADD R11, R7, 0xd8c ;  /* 0x00000d8c070b7836 */ /* 0x000fc40000000000 */
[C---:B------:R-:W-:Y:S02]  /*0240*/  VIADD R9, R7.reuse, 0x1210 ;  /* 0x0000121007097836 */ /* 0x040fe40000000000 */
[C---:B------:R-:W-:Y:S02]  /*0250*/  VIADD R21, R7.reuse, 0x1b18 ;  /* 0x00001b1807157836 */ /* 0x040fe40000000000 */
[----:B------:R-:W-:Y:S02]  /*0260*/  VIADD R23, R7, 0x1f9c ;  /* 0x00001f9c07177836 */ /* 0x000fe40000000000 */
[----:B-1----:R-:W-:Y:S01]  /*0270*/  IMAD.WIDE R2, R5, 0x4, R16 ;  /* 0x0000000405027825 */ /* 0x002fe200078e0210 */
[----:B------:R-:W-:-:S03]  /*0280*/  CS2R R24, SRZ ;  /* 0x0000000000187805 */ /* 0x000fc6000001ff00 */
[----:B------:R-:W-:-:S04]  /*0290*/  IMAD.WIDE R6, R7, 0x4, R16 ;  /* 0x0000000407067825 */ /* 0x000fc800078e0210 */
[--C-:B------:R-:W-:Y:S01]  /*02a0*/  IMAD.WIDE R12, R13, 0x4, R16.reuse ;  /* 0x000000040d0c7825 */ /* 0x100fe200078e0210 */
[----:B------:R-:W3:Y:S03]  /*02b0*/  @P1 LDG.E.EL R24, desc[UR6][R6.64] ;  /* 0x0000000606181981 */ /* 0x000ee6000c2e1900 */
[--C-:B------:R-:W-:Y:S01]  /*02c0*/  IMAD.WIDE R10, R11, 0x4, R16.reuse ;  /* 0x000000040b0a7825 */ /* 0x100fe200078e0210 */
[----:B------:R1:W4:Y:S03]  /*02d0*/  @P6 LDG.E.EL R19, desc[UR6][R12.64] ;  /* 0x000000060c136981 */ /* 0x000326000c2e1900 */
[----:B------:R-:W-:-:S04]  /*02e0*/  IMAD.WIDE R8, R9, 0x4, R16 ;  /* 0x0000000409087825 */ /* 0x000fc800078e0210 */
[----:B------:R-:W-:Y:S01]  /*02f0*/  IMAD.WIDE R4, R21, 0x4, R16 ;  /* 0x0000000415047825 */ /* 0x000fe200078e0210 */
[----:B------:R-:W-:-:S03]  /*0300*/  CS2R R20, SRZ ;  /* 0x0000000000147805 */ /* 0x000fc6000001ff00 */
[----:B------:R-:W-:Y:S01]  /*0310*/  IMAD.WIDE R16, R23, 0x4, R16 ;  /* 0x0000000417107825 */ /* 0x000fe200078e0210 */
[----:B------:R-:W-:Y:S02]  /*0320*/  CS2R R22, SRZ ;  /* 0x0000000000167805 */ /* 0x000fe4000001ff00 */
[----:B------:R5:W4:Y:S04]  /*0330*/  @P5 LDG.E.EL R20, desc[UR6][R10.64] ;  /* 0x000000060a145981 */ /* 0x000b28000c2e1900 */
[----:B------:R1:W4:Y:S04]  /*0340*/  @P4 LDG.E.EL R21, desc[UR6][R8.64] ;  /* 0x0000000608154981 */ /* 0x000328000c2e1900 */
[----:B------:R5:W4:Y:S04]  /*0350*/  @P3 LDG.E.EL R22, desc[UR6][R2.64] ;  /* 0x0000000602163981 */ /* 0x000b28000c2e1900 */
[----:B------:R5:W4:Y:S04]  /*0360*/  @P2 LDG.E.EL R23, desc[UR6][R4.64] ;  /* 0x0000000604172981 */ /* 0x000b28000c2e1900 */
[----:B------:R-:W4:Y:S01]  /*0370*/  @P0 LDG.E.EL R25, desc[UR6][R16.64] ;  /* 0x0000000610190981 */ /* 0x000f22000c2e1900 */
[----:B-1----:R-:W5:Y:S01]  /*0380*/  S2R R12, SR_TID.X ;  /* 0x00000000000c7919 */ /* 0x002f620000002100 */
[----:B------:R-:W1:Y:S01]  /*0390*/  S2UR UR5, SR_CgaCtaId ;  /* 0x00000000000579c3 */ /* 0x000e620000008800 */
[----:B------:R-:W-:Y:S01]  /*03a0*/  UMOV UR4, 0x400 ;  /* 0x0000040000047882 */ /* 0x000fe20000000000 */
[----:B-----5:R-:W-:Y:S01]  /*03b0*/  IMAD.SHL.U32 R10, R12, 0x20, RZ ;  /* 0x000000200c0a7824 */ /* 0x020fe200078e00ff */
[----:B------:R-:W-:-:S04]  /*03c0*/  SHF.R.U32.HI R11, RZ, 0x5, R12 ;  /* 0x00000005ff0b7819 */ /* 0x000fc8000001160c */
[----:B0-----:R-:W-:Y:S02]  /*03d0*/  SGXT.U32 R9, R11, 0x2 ;  /* 0x000000020b09781a */ /* 0x001fe40000000000 */
[----:B------:R-:W-:Y:S01]  /*03e0*/  LOP3.LUT R10, R10, 0x3e0, RZ, 0xc0, !PT ;  /* 0x000003e00a0a7812 */ /* 0x000fe200078ec0ff */
[----:B-1----:R-:W-:-:S03]  /*03f0*/  UPRMT UR4, UR5, 0x654, UR4 ;  /* 0x0000065405047896 */ /* 0x002fc60008000004 */
[----:B------:R-:W-:Y:S01]  /*0400*/  LOP3.LUT R3, R10, R9, RZ, 0xfc, !PT ;  /* 0x000000090a037212 */ /* 0x000fe200078efcff */
[----:B------:R-:W-:-:S03]  /*0410*/  IMAD.SHL.U32 R8, R12, 0x4, RZ ;  /* 0x000000040c087824 */ /* 0x000fc600078e00ff */
[----:B------:R-:W-:Y:S02]  /*0420*/  LEA.HI R3, R10, R3, RZ, 0x1d ;  /* 0x000000030a037211 */ /* 0x000fe400078fe8ff */
[----:B------:R-:W-:Y:S02]  /*0430*/  SHF.R.U32.HI R2, RZ, 0x1, R12 ;  /* 0x00000001ff027819 */ /* 0x000fe4000001160c */
[----:B------:R-:W-:Y:S02]  /*0440*/  LEA R12, R3, UR4, 0x2 ;  /* 0x00000004030c7c11 */ /* 0x000fe4000f8e10ff */
[----:B------:R-:W-:Y:S02]  /*0450*/  LOP3.LUT R8, R8, 0x1fc, RZ, 0xc0, !PT ;  /* 0x000001fc08087812 */ /* 0x000fe400078ec0ff */
[----:B------:R-:W-:-:S05]  /*0460*/  LOP3.LUT R3, R2, 0x3c, RZ, 0xc0, !PT ;  /* 0x0000003c02037812 */ /* 0x000fca00078ec0ff */
[----:B------:R-:W-:-:S05]  /*0470*/  IMAD.IADD R3, R8, 0x1, R3 ;  /* 0x0000000108037824 */ /* 0x000fca00078e0203 */
[----:B------:R-:W-:Y:S01]  /*0480*/  LEA R4, R3, UR4, 0x2 ;  /* 0x0000000403047c11 */ /* 0x000fe2000f8e10ff */
[----:B------:R-:W-:-:S05]  /*0490*/  IMAD.SHL.U32 R3, R15, 0x4, RZ ;  /* 0x000000040f037824 */ /* 0x000fca00078e00ff */
[----:B------:R-:W-:Y:S02]  /*04a0*/  LOP3.LUT R14, R14, 0x1c, R3, 0xf8, !PT ;  /* 0x0000001c0e0e7812 */ /* 0x000fe400078ef803 */
[----:B------:R-:W0:Y:S03]  /*04b0*/  LDC.64 R2, c[0x0][0x218] ;  /* 0x00008600ff027b82 */ /* 0x000e260000000a00 */
[----:B------:R-:W-:Y:S01]  /*04c0*/  IMAD.HI R9, R14, 0x2aaaaaab, RZ ;  /* 0x2aaaaaab0e097827 */ /* 0x000fe200078e02ff */
[----:B------:R-:W-:-:S04]  /*04d0*/  SHF.R.U32.HI R15, RZ, 0x3, R15 ;  /* 0x00000003ff0f7819 */ /* 0x000fc8000001160f */
[----:B------:R-:W-:-:S04]  /*04e0*/  SHF.R.U32.HI R10, RZ, 0x1f, R9 ;  /* 0x0000001fff0a7819 */ /* 0x000fc80000011609 */
[----:B------:R-:W-:Y:S02]  /*04f0*/  LEA.HI.SX32 R11, R9, R10, 0x1a ;  /* 0x0000000a090b7211 */ /* 0x000fe400078fd2ff */
[----:B------:R-:W-:Y:S02]  /*0500*/  SGXT.U32 R9, R15, 0x4 ;  /* 0x000000040f09781a */ /* 0x000fe40000000000 */
[----:B------:R-:W-:Y:S02]  /*0510*/  LOP3.LUT R10, R8, 0x200, RZ, 0xfc, !PT ;  /* 0x00000200080a7812 */ /* 0x000fe400078efcff */
[----:B------:R-:W-:Y:S01]  /*0520*/  LOP3.LUT R9, R0, R9, RZ, 0xfc, !PT ;  /* 0x0000000900097212 */ /* 0x000fe200078efcff */
[C---:B------:R-:W-:Y:S01]  /*0530*/  IMAD R0, R11.reuse, -0x180, R14 ;  /* 0xfffffe800b007824 */ /* 0x040fe200078e020e */
[----:B------:R-:W-:Y:S02]  /*0540*/  ISETP.GE.AND P0, PT, R14, 0x600, PT ;  /* 0x000006000e00780c */ /* 0x000fe40003f06270 */
[----:B------:R-:W-:Y:S01]  /*0550*/  SHF.R.U32.HI R10, RZ, 0x3, R10 ;  /* 0x00000003ff0a7819 */ /* 0x000fe2000001160a */
[----:B------:R-:W-:Y:S01]  /*0560*/  IMAD R0, R11, 0x1b180, R0 ;  /* 0x0001b1800b007824 */ /* 0x000fe200078e0200 */
[----:B------:R-:W-:-:S02]  /*0570*/  ISETP.LT.AND P1, PT, R9, 0x121, !P0 ;  /* 0x000001210900780c */ /* 0x000fc40004721270 */
[----:B------:R-:W-:Y:S01]  /*0580*/  LOP3.LUT R13, R10, 0x7c, RZ, 0xc0, !PT ;  /* 0x0000007c0a0d7812 */ /* 0x000fe200078ec0ff */
[----:B------:R-:W-:-:S04]  /*0590*/  IMAD R11, R9, 0x180, R0 ;  /* 0x00000180090b7824 */ /* 0x000fc800078e0200 */
[----:B------:R-:W-:-:S05]  /*05a0*/  IMAD.IADD R13, R8, 0x1, R13 ;  /* 0x00000001080d7824 */ /* 0x000fca00078e020d */
[----:B------:R-:W-:Y:S01]  /*05b0*/  LEA R13, R13, UR4, 0x2 ;  /* 0x000000040d0d7c11 */ /* 0x000fe2000f8e10ff */
[----:B--2---:R-:W-:Y:S04]  /*05c0*/  STS [R12+0x10], R18 ;  /* 0x000010120c007388 */ /* 0x004fe80000000800 */
[----:B---3--:R-:W-:Y:S04]  /*05d0*/  STS [R12], R24 ;  /* 0x000000180c007388 */ /* 0x008fe80000000800 */
[----:B----4-:R-:W-:Y:S04]  /*05e0*/  STS [R12+0x20], R19 ;  /* 0x000020130c007388 */ /* 0x010fe80000000800 */
[----:B------:R-:W-:Y:S04]  /*05f0*/  STS [R12+0x30], R20 ;  /* 0x000030140c007388 */ /* 0x000fe80000000800 */
[----:B------:R-:W-:Y:S04]  /*0600*/  STS [R12+0x40], R21 ;  /* 0x000040150c007388 */ /* 0x000fe80000000800 */
[----:B------:R-:W-:Y:S04]  /*0610*/  STS [R12+0x50], R22 ;  /* 0x000050160c007388 */ /* 0x000fe80000000800 */
[----:B------:R-:W-:Y:S04]  /*0620*/  STS [R12+0x60], R23 ;  /* 0x000060170c007388 */ /* 0x000fe80000000800 */
[----:B------:R1:W-:Y:S01]  /*0630*/  STS [R12+0x70], R25 ;  /* 0x000070190c007388 */ /* 0x0003e20000000800 */
[----:B------:R-:W-:Y:S06]  /*0640*/  BAR.SYNC.DEFER_BLOCKING 0x0 ;  /* 0x0000000000007b1d */ /* 0x000fec0000010000 */
[----:B------:R-:W2:Y:S01]  /*0650*/  LDS.128 R4, [R4] ;  /* 0x0000000004047984 */ /* 0x000ea20000000c00 */
[----:B-1----:R-:W-:-:S04]  /*0660*/  LOP3.LUT R12, R9, 0x10, RZ, 0xfc, !PT ;  /* 0x00000010090c7812 */ /* 0x002fc800078efcff */
[----:B------:R-:W-:Y:S01]  /*0670*/  ISETP.LT.AND P0, PT, R12, 0x121, !P0 ;  /* 0x000001210c00780c */ /* 0x000fe20004701270 */
[----:B0-----:R-:W-:-:S05]  /*0680*/  IMAD.WIDE R8, R11, 0x4, R2 ;  /* 0x000000040b087825 */ /* 0x001fca00078e0202 */
[----:B--2---:R0:W-:Y:S07]  /*0690*/  @P1 STG.E.128 desc[UR6][R8.64], R4 ;  /* 0x0000000408001986 */ /* 0x0041ee000c101d06 */
[----:B0-----:R-:W-:Y:S05]  /*06a0*/  @!P0 EXIT ;  /* 0x000000000000894d */ /* 0x001fea0003800000 */
[----:B------:R-:W0:Y:S01]  /*06b0*/  LDS.128 R12, [R13+0x800] ;  /* 0x000800000d0c7984 */ /* 0x000e220000000c00 */
[----:B------:R-:W-:-:S04]  /*06c0*/  VIADD R11, R11, 0x1800 ;  /* 0x000018000b0b7836 */ /* 0x000fc80000000000 */
[----:B------:R-:W-:-:S05]  /*06d0*/  IMAD.WIDE R2, R11, 0x4, R2 ;  /* 0x000000040b027825 */ /* 0x000fca00078e0202 */
[----:B0-----:R-:W-:Y:S01]  /*06e0*/  STG.E.128 desc[UR6][R2.64], R12 ;  /* 0x0000000c02007986 */ /* 0x001fe2000c101d06 */
[----:B------:R-:W-:Y:S05]  /*06f0*/  EXIT ;  /* 0x000000000000794d */ /* 0x000fea0003800000 */
.L_x_0:
[----:B------:R-:W-:-:S00]  /*0700*/  BRA `(.L_x_0) ;  /* 0xfffffffc00fc7947 */ /* 0x000fc0000383ffff */
[----:B------:R-:W-:-:S00]  /*0710*/  NOP ;  /* 0x0000000000007918 */ /* 0x000fc00000000000 */
        /* <DEDUP_REMOVED lines=14> */
.L_x_1:


//--------------------- .nv.shared.triton_poi_fused_cat_13 --------------------------
	.section	.nv.shared.triton_poi_fused_cat_13,"aw",@nobits
	.sectionflags	@""
	.align	16
	.zero		1024


//--------------------- .nv.constant0.triton_poi_fused_cat_13 --------------------------
	.section	.nv.constant0.triton_poi_fused_cat_13,"a",@progbits
	.sectionflags	@""
	.align	4
.nv.constant0.triton_poi_fused_cat_13:
	.zero		552
